//
// Generated by NVIDIA NVVM Compiler
//
// Compiler Build ID: CL-36424714
// Cuda compilation tools, release 13.0, V13.0.88
// Based on NVVM 20.0.0
//

.version 9.0
.target sm_100
.address_size 64

	// .globl	_Z8addArrayxPfS_

.visible .entry _Z8addArrayxPfS_(
	.param .u64 _Z8addArrayxPfS__param_0,
	.param .u64 .ptr .align 1 _Z8addArrayxPfS__param_1,
	.param .u64 .ptr .align 1 _Z8addArrayxPfS__param_2
)
{
	.reg .pred 	%p<2>;
	.reg .b32 	%r<5>;
	.reg .b32 	%f<4>;
	.reg .b64 	%rd<10>;

	ld.param.u64 	%rd4, [_Z8addArrayxPfS__param_0];
	ld.param.u64 	%rd2, [_Z8addArrayxPfS__param_1];
	ld.param.u64 	%rd3, [_Z8addArrayxPfS__param_2];
	mov.u32 	%r1, %ctaid.x;
	mov.u32 	%r2, %ntid.x;
	mov.u32 	%r3, %tid.x;
	mad.lo.s32 	%r4, %r1, %r2, %r3;
	cvt.s64.s32 	%rd1, %r4;
	setp.le.s64 	%p1, %rd4, %rd1;
	@%p1 bra 	$L__BB0_2;
	cvta.to.global.u64 	%rd5, %rd3;
	cvta.to.global.u64 	%rd6, %rd2;
	shl.b64 	%rd7, %rd1, 2;
	add.s64 	%rd8, %rd5, %rd7;
	ld.global.f32 	%f1, [%rd8];
	add.s64 	%rd9, %rd6, %rd7;
	ld.global.f32 	%f2, [%rd9];
	add.f32 	%f3, %f1, %f2;
	st.global.f32 	[%rd9], %f3;
$L__BB0_2:
	ret;

}


// ===== COMPILED SASS (sm_100) =====

	.target	sm_100

	.elftype	@"ET_EXEC"


//--------------------- .note.nv.tkinfo           --------------------------
	.section	.note.nv.tkinfo,"",@"SHT_NOTE"
	.sectionflags	@"SHF_NOTE_NV_TKINFO"
	.tkinfo
        /*0018*/ 	.word	0x00000002
        /*0030*/ 	.string	""
        /*0030*/ 	.string	"ptxas"
        /*0030*/ 	.string	"Cuda compilation tools, release 13.0, V13.0.88"
        /*0030*/ 	.string	"Build cuda_13.0.r13.0/compiler.36424714_0"
        /*0030*/ 	.string	"-arch sm_100 -m 64 "



//--------------------- .note.nv.cuinfo           --------------------------
	.section	.note.nv.cuinfo,"",@"SHT_NOTE"
	.sectionflags	@"SHF_NOTE_NV_CUINFO"
        /*0018*/ 	.short	0x0002
        /*001a*/ 	.short	0x0064
        /*001c*/ 	.short	0x0082
	.zero		2


//--------------------- .nv.info                  --------------------------
	.section	.nv.info,"",@"SHT_CUDA_INFO"
	.align	4


	//----- nvinfo : EIATTR_REGCOUNT
	.align		4
        /*0000*/ 	.byte	0x04, 0x2f
        /*0002*/ 	.short	(.L_1 - .L_0)
	.align		4
.L_0:
        /*0004*/ 	.word	index@(_Z8addArrayxPfS_)
        /*0008*/ 	.word	0x0000000a


	//----- nvinfo : EIATTR_FRAME_SIZE
	.align		4
.L_1:
        /*000c*/ 	.byte	0x04, 0x11
        /*000e*/ 	.short	(.L_3 - .L_2)
	.align		4
.L_2:
        /*0010*/ 	.word	index@(_Z8addArrayxPfS_)
        /*0014*/ 	.word	0x00000000


	//----- nvinfo : EIATTR_MIN_STACK_SIZE
	.align		4
.L_3:
        /*0018*/ 	.byte	0x04, 0x12
        /*001a*/ 	.short	(.L_5 - .L_4)
	.align		4
.L_4:
        /*001c*/ 	.word	index@(_Z8addArrayxPfS_)
        /*0020*/ 	.word	0x00000000
.L_5:


//--------------------- .nv.compat                --------------------------
	.section	.nv.compat,"",@"SHT_CUDA_COMPAT_INFO"
	.align	4
        /*0000*/ 	.byte	0x02, 0x09, 0x00, 0x00, 0x02, 0x02, 0x01, 0x00, 0x02, 0x05, 0x05, 0x00, 0x03, 0x07, 0x01, 0x01
        /*0010*/ 	.byte	0x02, 0x03, 0x00, 0x00, 0x02, 0x06, 0x01, 0x00, 0x04, 0x0b, 0x08, 0x00, 0x09, 0x00, 0x00, 0x00
        /*0020*/ 	.byte	0x00, 0x00, 0x00, 0x00


//--------------------- .nv.info._Z8addArrayxPfS_ --------------------------
	.section	.nv.info._Z8addArrayxPfS_,"",@"SHT_CUDA_INFO"
	.sectionflags	@""
	.align	4


	//----- nvinfo : EIATTR_CUDA_API_VERSION
	.align		4
        /*0000*/ 	.byte	0x04, 0x37
        /*0002*/ 	.short	(.L_7 - .L_6)
.L_6:
        /*0004*/ 	.word	0x00000082


	//----- nvinfo : EIATTR_KPARAM_INFO
	.align		4
.L_7:
        /*0008*/ 	.byte	0x04, 0x17
        /*000a*/ 	.short	(.L_9 - .L_8)
.L_8:
        /*000c*/ 	.word	0x00000000
        /*0010*/ 	.short	0x0002
        /*0012*/ 	.short	0x0010
        /*0014*/ 	.byte	0x00, 0xf5, 0x21, 0x00


	//----- nvinfo : EIATTR_KPARAM_INFO
	.align		4
.L_9:
        /*0018*/ 	.byte	0x04, 0x17
        /*001a*/ 	.short	(.L_11 - .L_10)
.L_10:
        /*001c*/ 	.word	0x00000000
        /*0020*/ 	.short	0x0001
        /*0022*/ 	.short	0x0008
        /*0024*/ 	.byte	0x00, 0xf5, 0x21, 0x00


	//----- nvinfo : EIATTR_KPARAM_INFO
	.align		4
.L_11:
        /*0028*/ 	.byte	0x04, 0x17
        /*002a*/ 	.short	(.L_13 - .L_12)
.L_12:
        /*002c*/ 	.word	0x00000000
        /*0030*/ 	.short	0x0000
        /*0032*/ 	.short	0x0000
        /*0034*/ 	.byte	0x00, 0xf0, 0x21, 0x00


	//----- nvinfo : EIATTR_SPARSE_MMA_MASK
	.align		4
.L_13:
        /*0038*/ 	.byte	0x03, 0x50
        /*003a*/ 	.short	0x0000


	//----- nvinfo : EIATTR_MAXREG_COUNT
	.align		4
        /*003c*/ 	.byte	0x03, 0x1b
        /*003e*/ 	.short	0x00ff


	//----- nvinfo : EIATTR_MERCURY_ISA_VERSION
	.align		4
        /*0040*/ 	.byte	0x03, 0x5f
        /*0042*/ 	.short	0x0101


	//----- nvinfo : EIATTR_VRC_CTA_INIT_COUNT
	.align		4
        /*0044*/ 	.byte	0x02, 0x4a
	.zero		1
	.zero		1


	//----- nvinfo : EIATTR_EXIT_INSTR_OFFSETS
	.align		4
        /*0048*/ 	.byte	0x04, 0x1c
        /*004a*/ 	.short	(.L_15 - .L_14)


	//   ....[0]....
.L_14:
        /*004c*/ 	.word	0x00000090


	//   ....[1]....
        /*0050*/ 	.word	0x00000170


	//----- nvinfo : EIATTR_CBANK_PARAM_SIZE
	.align		4
.L_15:
        /*0054*/ 	.byte	0x03, 0x19
        /*0056*/ 	.short	0x0018


	//----- nvinfo : EIATTR_PARAM_CBANK
	.align		4
        /*0058*/ 	.byte	0x04, 0x0a
        /*005a*/ 	.short	(.L_17 - .L_16)
	.align		4
.L_16:
        /*005c*/ 	.word	index@(.nv.constant0._Z8addArrayxPfS_)
        /*0060*/ 	.short	0x0380
        /*0062*/ 	.short	0x0018


	//----- nvinfo : EIATTR_SW_WAR
	.align		4
.L_17:
        /*0064*/ 	.byte	0x04, 0x36
        /*0066*/ 	.short	(.L_19 - .L_18)
.L_18:
        /*0068*/ 	.word	0x00000008
.L_19:


//--------------------- .nv.callgraph             --------------------------
	.section	.nv.callgraph,"",@"SHT_CUDA_CALLGRAPH"
	.align	4
	.sectionentsize	8
	.align		4
        /*0000*/ 	.word	0x00000000
	.align		4
        /*0004*/ 	.word	0xffffffff
	.align		4
        /*0008*/ 	.word	0x00000000
	.align		4
        /*000c*/ 	.word	0xfffffffe
	.align		4
        /*0010*/ 	.word	0x00000000
	.align		4
        /*0014*/ 	.word	0xfffffffd
	.align		4
        /*0018*/ 	.word	0x00000000
	.align		4
        /*001c*/ 	.word	0xfffffffc


//--------------------- .text._Z8addArrayxPfS_    --------------------------
	.section	.text._Z8addArrayxPfS_,"ax",@progbits
	.align	128
        .global         _Z8addArrayxPfS_
        .type           _Z8addArrayxPfS_,@function
        .size           _Z8addArrayxPfS_,(.L_x_1 - _Z8addArrayxPfS_)
        .other          _Z8addArrayxPfS_,@"STO_CUDA_ENTRY STV_DEFAULT"
_Z8addArrayxPfS_:
.text._Z8addArrayxPfS_:
[----:B------:R-:W-:Y:S01]  /*0000*/  LDC R1, c[0x0][0x37c] ;  /* 0x0000df00ff017b82 */ /* 0x000fe20000000800 */
[----:B------:R-:W0:Y:S07]  /*0010*/  S2R R3, SR_TID.X ;  /* 0x0000000000037919 */ /* 0x000e2e0000002100 */
[----:B------:R-:W0:Y:S01]  /*0020*/  S2UR UR4, SR_CTAID.X ;  /* 0x00000000000479c3 */ /* 0x000e220000002500 */
[----:B------:R-:W1:Y:S07]  /*0030*/  LDCU.64 UR6, c[0x0][0x380] ;  /* 0x00007000ff0677ac */ /* 0x000e6e0008000a00 */
[----:B------:R-:W0:Y:S02]  /*0040*/  LDC R0, c[0x0][0x360] ;  /* 0x0000d800ff007b82 */ /* 0x000e240000000800 */
[----:B0-----:R-:W-:-:S05]  /*0050*/  IMAD R0, R0, UR4, R3 ;  /* 0x0000000400007c24 */ /* 0x001fca000f8e0203 */
[----:B-1----:R-:W-:Y:S02]  /*0060*/  ISETP.GE.U32.AND P0, PT, R0, UR6, PT ;  /* 0x0000000600007c0c */ /* 0x002fe4000bf06070 */
[----:B------:R-:W-:-:S04]  /*0070*/  SHF.R.S32.HI R3, RZ, 0x1f, R0 ;  /* 0x0000001fff037819 */ /* 0x000fc80000011400 */
[----:B------:R-:W-:-:S13]  /*0080*/  ISETP.GE.AND.EX P0, PT, R3, UR7, PT, P0 ;  /* 0x0000000703007c0c */ /* 0x000fda000bf06300 */
[----:B------:R-:W-:Y:S05]  /*0090*/  @P0 EXIT ;  /* 0x000000000000094d */ /* 0x000fea0003800000 */
[----:B------:R-:W0:Y:S01]  /*00a0*/  LDCU.64 UR6, c[0x0][0x390] ;  /* 0x00007200ff0677ac */ /* 0x000e220008000a00 */
[C---:B------:R-:W-:Y:S01]  /*00b0*/  IMAD.SHL.U32 R2, R0.reuse, 0x4, RZ ;  /* 0x0000000400027824 */ /* 0x040fe200078e00ff */
[----:B------:R-:W-:Y:S01]  /*00c0*/  SHF.L.U64.HI R0, R0, 0x2, R3 ;  /* 0x0000000200007819 */ /* 0x000fe20000010203 */
[----:B------:R-:W1:Y:S01]  /*00d0*/  LDCU.64 UR8, c[0x0][0x388] ;  /* 0x00007100ff0877ac */ /* 0x000e620008000a00 */
[----:B------:R-:W2:Y:S02]  /*00e0*/  LDCU.64 UR4, c[0x0][0x358] ;  /* 0x00006b00ff0477ac */ /* 0x000ea40008000a00 */
[C---:B0-----:R-:W-:Y:S02]  /*00f0*/  IADD3 R4, P0, PT, R2.reuse, UR6, RZ ;  /* 0x0000000602047c10 */ /* 0x041fe4000ff1e0ff */
[----:B-1----:R-:W-:Y:S02]  /*0100*/  IADD3 R2, P1, PT, R2, UR8, RZ ;  /* 0x0000000802027c10 */ /* 0x002fe4000ff3e0ff */
[----:B------:R-:W-:-:S02]  /*0110*/  IADD3.X R5, PT, PT, R0, UR7, RZ, P0, !PT ;  /* 0x0000000700057c10 */ /* 0x000fc400087fe4ff */
[----:B------:R-:W-:-:S03]  /*0120*/  IADD3.X R3, PT, PT, R0, UR9, RZ, P1, !PT ;  /* 0x0000000900037c10 */ /* 0x000fc60008ffe4ff */
[----:B--2---:R-:W2:Y:S04]  /*0130*/  LDG.E R4, desc[UR4][R4.64] ;  /* 0x0000000404047981 */ /* 0x004ea8000c1e1900 */
[----:B------:R-:W2:Y:S02]  /*0140*/  LDG.E R7, desc[UR4][R2.64] ;  /* 0x0000000402077981 */ /* 0x000ea4000c1e1900 */
[----:B--2---:R-:W-:-:S05]  /*0150*/  FADD R7, R4, R7 ;  /* 0x0000000704077221 */ /* 0x004fca0000000000 */
[----:B------:R-:W-:Y:S01]  /*0160*/  STG.E desc[UR4][R2.64], R7 ;  /* 0x0000000702007986 */ /* 0x000fe2000c101904 */
[----:B------:R-:W-:Y:S05]  /*0170*/  EXIT ;  /* 0x000000000000794d */ /* 0x000fea0003800000 */
.L_x_0:
[----:B------:R-:W-:-:S00]  /*0180*/  BRA `(.L_x_0) ;  /* 0xfffffffc00fc7947 */ /* 0x000fc0000383ffff */
[----:B------:R-:W-:-:S00]  /*0190*/  NOP ;  /* 0x0000000000007918 */ /* 0x000fc00000000000 */
        /* <DEDUP_REMOVED lines=14> */
.L_x_1:


//--------------------- .nv.shared.reserved.0     --------------------------
	.section	.nv.shared.reserved.0,"aw",@nobits
	.weak		__nv_reservedSMEM_offset_0_alias
	.size		__nv_reservedSMEM_offset_0_alias, 0, 64
	.other		__nv_reservedSMEM_offset_0_alias,@"STO_CUDA_RESERVED_SHARED STV_DEFAULT"
__nv_reservedSMEM_offset_0_alias:
	.zero		0
	.zero		64


//--------------------- .nv.constant0._Z8addArrayxPfS_ --------------------------
	.section	.nv.constant0._Z8addArrayxPfS_,"a",@progbits
	.sectionflags	@""
	.align	4
.nv.constant0._Z8addArrayxPfS_:
	.zero		920


//--------------------- SYMBOLS --------------------------

	.type		.nv.reservedSmem.offset0,@object
	.size		.nv.reservedSmem.offset0,0x4
